	.headerflags	@"EF_CUDA_TEXMODE_UNIFIED EF_CUDA_64BIT_ADDRESS EF_CUDA_SM86 EF_CUDA_VIRTUAL_SM(EF_CUDA_SM86)"
	.elftype	@"ET_EXEC"


//--------------------- .nv.info                  --------------------------
	.section	.nv.info,"",@"SHT_CUDA_INFO"
	.align	4


	//----- nvinfo : EIATTR_REGCOUNT
	.align		4
        /*0000*/ 	.byte	0x04, 0x2f
        /*0002*/ 	.short	(.L_1 - .L_0)
	.align		4
.L_0:
        /*0004*/ 	.word	index@(swiglu_fwd_kernel)
        /*0008*/ 	.word	0x00000030


	//----- nvinfo : EIATTR_MAX_STACK_SIZE
	.align		4
.L_1:
        /*000c*/ 	.byte	0x04, 0x23
        /*000e*/ 	.short	(.L_3 - .L_2)
	.align		4
.L_2:
        /*0010*/ 	.word	index@(swiglu_fwd_kernel)
        /*0014*/ 	.word	0x00000000


	//----- nvinfo : EIATTR_MIN_STACK_SIZE
	.align		4
.L_3:
        /*0018*/ 	.byte	0x04, 0x12
        /*001a*/ 	.short	(.L_5 - .L_4)
	.align		4
.L_4:
        /*001c*/ 	.word	index@(swiglu_fwd_kernel)
        /*0020*/ 	.word	0x00000000


	//----- nvinfo : EIATTR_FRAME_SIZE
	.align		4
.L_5:
        /*0024*/ 	.byte	0x04, 0x11
        /*0026*/ 	.short	(.L_7 - .L_6)
	.align		4
.L_6:
        /*0028*/ 	.word	index@(swiglu_fwd_kernel)
        /*002c*/ 	.word	0x00000000
.L_7:


//--------------------- .nv.info.swiglu_fwd_kernel --------------------------
	.section	.nv.info.swiglu_fwd_kernel,"",@"SHT_CUDA_INFO"
	.align	4


	//----- nvinfo : EIATTR_CUDA_API_VERSION
	.align		4
        /*0000*/ 	.byte	0x04, 0x37
        /*0002*/ 	.short	(.L_9 - .L_8)
.L_8:
        /*0004*/ 	.word	0x0000007b


	//----- nvinfo : EIATTR_SW2861232_WAR
	.align		4
.L_9:
        /*0008*/ 	.byte	0x01, 0x35
	.zero		2


	//----- nvinfo : EIATTR_PARAM_CBANK
	.align		4
        /*000c*/ 	.byte	0x04, 0x0a
        /*000e*/ 	.short	(.L_11 - .L_10)
	.align		4
.L_10:
        /*0010*/ 	.word	index@(.nv.constant0.swiglu_fwd_kernel)
        /*0014*/ 	.short	0x0160
        /*0016*/ 	.short	0x001c


	//----- nvinfo : EIATTR_CBANK_PARAM_SIZE
	.align		4
.L_11:
        /*0018*/ 	.byte	0x03, 0x19
        /*001a*/ 	.short	0x001c


	//----- nvinfo : EIATTR_KPARAM_INFO
	.align		4
        /*001c*/ 	.byte	0x04, 0x17
        /*001e*/ 	.short	(.L_13 - .L_12)
.L_12:
        /*0020*/ 	.word	0x00000000
        /*0024*/ 	.short	0x0003
        /*0026*/ 	.short	0x0018
        /*0028*/ 	.byte	0x00, 0xf0, 0x11, 0x00


	//----- nvinfo : EIATTR_KPARAM_INFO
	.align		4
.L_13:
        /*002c*/ 	.byte	0x04, 0x17
        /*002e*/ 	.short	(.L_15 - .L_14)
.L_14:
        /*0030*/ 	.word	0x00000000
        /*0034*/ 	.short	0x0002
        /*0036*/ 	.short	0x0010
        /*0038*/ 	.byte	0x00, 0xf0, 0x21, 0x00


	//----- nvinfo : EIATTR_KPARAM_INFO
	.align		4
.L_15:
        /*003c*/ 	.byte	0x04, 0x17
        /*003e*/ 	.short	(.L_17 - .L_16)
.L_16:
        /*0040*/ 	.word	0x00000000
        /*0044*/ 	.short	0x0001
        /*0046*/ 	.short	0x0008
        /*0048*/ 	.byte	0x00, 0xf0, 0x21, 0x00


	//----- nvinfo : EIATTR_KPARAM_INFO
	.align		4
.L_17:
        /*004c*/ 	.byte	0x04, 0x17
        /*004e*/ 	.short	(.L_19 - .L_18)
.L_18:
        /*0050*/ 	.word	0x00000000
        /*0054*/ 	.short	0x0000
        /*0056*/ 	.short	0x0000
        /*0058*/ 	.byte	0x00, 0xf0, 0x21, 0x00


	//----- nvinfo : EIATTR_MAXREG_COUNT
	.align		4
.L_19:
        /*005c*/ 	.byte	0x03, 0x1b
        /*005e*/ 	.short	0x00ff


	//----- nvinfo : EIATTR_EXIT_INSTR_OFFSETS
	.align		4
        /*0060*/ 	.byte	0x04, 0x1c
        /*0062*/ 	.short	(.L_21 - .L_20)


	//   ....[0]....
.L_20:
        /*0064*/ 	.word	0x00001ca0


	//   ....[1]....
        /*0068*/ 	.word	0x00001cd0


	//----- nvinfo : EIATTR_MAX_THREADS
	.align		4
.L_21:
        /*006c*/ 	.byte	0x04, 0x05
        /*006e*/ 	.short	(.L_23 - .L_22)
.L_22:
        /*0070*/ 	.word	0x00000080
        /*0074*/ 	.word	0x00000001
        /*0078*/ 	.word	0x00000001
.L_23:


//--------------------- .nv.rel.action            --------------------------
	.section	.nv.rel.action,"",@"SHT_CUDA_RELOCINFO"
	.align	8
	.sectionentsize	8
        /*0000*/ 	.byte	0x73, 0x00, 0x00, 0x00, 0x00, 0x00, 0x00, 0x00, 0x00, 0x00, 0x00, 0x11, 0x25, 0x00, 0x05, 0x36


//--------------------- .nv.constant0.swiglu_fwd_kernel --------------------------
	.section	.nv.constant0.swiglu_fwd_kernel,"a",@progbits
	.align	4
.nv.constant0.swiglu_fwd_kernel:
	.zero		380


//--------------------- .text.swiglu_fwd_kernel   --------------------------
	.section	.text.swiglu_fwd_kernel,"ax",@progbits
	.sectioninfo	@"SHI_REGISTERS=48"
	.align	128
        .global         swiglu_fwd_kernel
        .type           swiglu_fwd_kernel,@function
        .size           swiglu_fwd_kernel,(.L_x_1 - swiglu_fwd_kernel)
        .other          swiglu_fwd_kernel,@"STO_CUDA_ENTRY STV_DEFAULT"
swiglu_fwd_kernel:
.text.swiglu_fwd_kernel:
[----:B------:R-:W-:-:S02]  /*0000*/  IMAD.MOV.U32 R1, RZ, RZ, c[0x0][0x28] ;  /* 0x00000a00ff017624 */ /* 0x000fc400078e00ff */
[----:B------:R-:W0:Y:S01]  /*0010*/  S2R R0, SR_TID.X ;  /* 0x0000000000007919 */ /* 0x000e220000002100 */
[----:B------:R-:W-:Y:S01]  /*0020*/  PRMT R6, RZ, 0x7610, R6 ;  /* 0x00007610ff067816 */ /* 0x000fe20000000006 */
[----:B------:R-:W-:Y:S02]  /*0030*/  ULDC.64 UR4, c[0x0][0x118] ;  /* 0x0000460000047ab9 */ /* 0x000fe40000000a00 */
[----:B------:R-:W1:Y:S01]  /*0040*/  S2R R3, SR_CTAID.X ;  /* 0x0000000000037919 */ /* 0x000e620000002500 */
[----:B0-----:R-:W-:-:S05]  /*0050*/  IMAD.SHL.U32 R0, R0, 0x8, RZ ;  /* 0x0000000800007824 */ /* 0x001fca00078e00ff */
[----:B------:R-:W-:-:S05]  /*0060*/  LOP3.LUT R0, R0, 0x3f8, RZ, 0xc0, !PT ;  /* 0x000003f800007812 */ /* 0x000fca00078ec0ff */
[----:B-1----:R-:W-:Y:S02]  /*0070*/  IMAD R0, R3, 0x800, R0 ;  /* 0x0000080003007824 */ /* 0x002fe400078e0200 */
[----:B------:R-:W-:-:S03]  /*0080*/  IMAD.MOV.U32 R3, RZ, RZ, 0x2 ;  /* 0x00000002ff037424 */ /* 0x000fc600078e00ff */
[C---:B------:R-:W-:Y:S01]  /*0090*/  ISETP.GE.AND P6, PT, R0.reuse, c[0x0][0x178], PT ;  /* 0x00005e0000007a0c */ /* 0x040fe20003fc6270 */
[C---:B------:R-:W-:Y:S01]  /*00a0*/  IMAD.WIDE R4, R0.reuse, R3, c[0x0][0x160] ;  /* 0x0000580000047625 */ /* 0x040fe200078e0203 */
[----:B------:R-:W-:-:S04]  /*00b0*/  IADD3 R41, R0, 0x1, RZ ;  /* 0x0000000100297810 */ /* 0x000fc80007ffe0ff */
[----:B------:R-:W-:Y:S02]  /*00c0*/  ISETP.GE.AND P5, PT, R41, c[0x0][0x178], PT ;  /* 0x00005e0029007a0c */ /* 0x000fe40003fa6270 */
[----:B------:R-:W-:-:S05]  /*00d0*/  PRMT R7, RZ, 0x7610, R7 ;  /* 0x00007610ff077816 */ /* 0x000fca0000000007 */
[----:B------:R-:W2:Y:S06]  /*00e0*/  @!P6 LDG.E.U16 R6, [R4.64] ;  /* 0x000000040406e981 */ /* 0x000eac000c1e1500 */
[----:B------:R-:W3:Y:S01]  /*00f0*/  @!P5 LDG.E.U16 R7, [R4.64+0x2] ;  /* 0x000002040407d981 */ /* 0x000ee2000c1e1500 */
[----:B------:R-:W-:Y:S01]  /*0100*/  PRMT R27, RZ, 0x7610, R27 ;  /* 0x00007610ff1b7816 */ /* 0x000fe2000000001b */
[----:B------:R-:W-:Y:S01]  /*0110*/  IMAD.WIDE R2, R0, R3, c[0x0][0x168] ;  /* 0x00005a0000027625 */ /* 0x000fe200078e0203 */
[----:B------:R-:W-:-:S04]  /*0120*/  PRMT R28, RZ, 0x7610, R28 ;  /* 0x00007610ff1c7816 */ /* 0x000fc8000000001c */
[----:B------:R-:W4:Y:S04]  /*0130*/  @!P6 LDG.E.U16 R27, [R2.64] ;  /* 0x00000004021be981 */ /* 0x000f28000c1e1500 */
[----:B------:R-:W5:Y:S01]  /*0140*/  @!P5 LDG.E.U16 R28, [R2.64+0x2] ;  /* 0x00000204021cd981 */ /* 0x000f62000c1e1500 */
[----:B------:R-:W-:Y:S02]  /*0150*/  IADD3 R26, R0, 0x2, RZ ;  /* 0x00000002001a7810 */ /* 0x000fe40007ffe0ff */
[----:B------:R-:W-:Y:S02]  /*0160*/  PRMT R25, RZ, 0x7610, R25 ;  /* 0x00007610ff197816 */ /* 0x000fe40000000019 */
[----:B------:R-:W-:-:S13]  /*0170*/  ISETP.GE.AND P3, PT, R26, c[0x0][0x178], PT ;  /* 0x00005e001a007a0c */ /* 0x000fda0003f66270 */
[----:B------:R0:W4:Y:S01]  /*0180*/  @!P3 LDG.E.U16 R25, [R4.64+0x4] ;  /* 0x000004040419b981 */ /* 0x000122000c1e1500 */
[----:B------:R-:W-:-:S04]  /*0190*/  IADD3 R22, R0, 0x3, RZ ;  /* 0x0000000300167810 */ /* 0x000fc80007ffe0ff */
[----:B------:R-:W-:Y:S02]  /*01a0*/  ISETP.GE.AND P2, PT, R22, c[0x0][0x178], PT ;  /* 0x00005e0016007a0c */ /* 0x000fe40003f46270 */
[----:B------:R-:W-:-:S11]  /*01b0*/  PRMT R24, RZ, 0x7610, R24 ;  /* 0x00007610ff187816 */ /* 0x000fd60000000018 */
[----:B------:R0:W4:Y:S01]  /*01c0*/  @!P2 LDG.E.U16 R24, [R4.64+0x6] ;  /* 0x000006040418a981 */ /* 0x000122000c1e1500 */
[----:B------:R-:W-:Y:S02]  /*01d0*/  PRMT R23, RZ, 0x7610, R23 ;  /* 0x00007610ff177816 */ /* 0x000fe40000000017 */
[----:B------:R-:W-:-:S04]  /*01e0*/  PRMT R21, RZ, 0x7610, R21 ;  /* 0x00007610ff157816 */ /* 0x000fc80000000015 */
[----:B------:R1:W4:Y:S01]  /*01f0*/  @!P3 LDG.E.U16 R23, [R2.64+0x4] ;  /* 0x000004040217b981 */ /* 0x000322000c1e1500 */
[----:B------:R-:W-:-:S03]  /*0200*/  IADD3 R20, R0, 0x4, RZ ;  /* 0x0000000400147810 */ /* 0x000fc60007ffe0ff */
[----:B------:R1:W4:Y:S01]  /*0210*/  @!P2 LDG.E.U16 R21, [R2.64+0x6] ;  /* 0x000006040215a981 */ /* 0x000322000c1e1500 */
[----:B------:R-:W-:Y:S02]  /*0220*/  PRMT R19, RZ, 0x7610, R19 ;  /* 0x00007610ff137816 */ /* 0x000fe40000000013 */
[----:B------:R-:W-:Y:S02]  /*0230*/  PRMT R18, RZ, 0x7610, R18 ;  /* 0x00007610ff127816 */ /* 0x000fe40000000012 */
[C---:B------:R-:W-:Y:S02]  /*0240*/  IADD3 R42, R0.reuse, 0x7, RZ ;  /* 0x00000007002a7810 */ /* 0x040fe40007ffe0ff */
[----:B------:R-:W-:Y:S02]  /*0250*/  PRMT R15, RZ, 0x7610, R15 ;  /* 0x00007610ff0f7816 */ /* 0x000fe4000000000f */
[C---:B------:R-:W-:Y:S02]  /*0260*/  IADD3 R40, R0.reuse, 0x400, RZ ;  /* 0x0000040000287810 */ /* 0x040fe40007ffe0ff */
[----:B------:R-:W-:-:S02]  /*0270*/  IADD3 R39, R0, 0x401, RZ ;  /* 0x0000040100277810 */ /* 0x000fc40007ffe0ff */
[C---:B------:R-:W-:Y:S02]  /*0280*/  IADD3 R17, R0.reuse, 0x6, RZ ;  /* 0x0000000600117810 */ /* 0x040fe40007ffe0ff */
[----:B------:R-:W-:Y:S02]  /*0290*/  PRMT R13, RZ, 0x7610, R13 ;  /* 0x00007610ff0d7816 */ /* 0x000fe4000000000d */
[----:B------:R-:W-:Y:S02]  /*02a0*/  ISETP.GE.AND P4, PT, R17, c[0x0][0x178], PT ;  /* 0x00005e0011007a0c */ /* 0x000fe40003f86270 */
[C---:B------:R-:W-:Y:S02]  /*02b0*/  IADD3 R35, R0.reuse, 0x402, RZ ;  /* 0x0000040200237810 */ /* 0x040fe40007ffe0ff */
[----:B------:R-:W-:Y:S02]  /*02c0*/  PRMT R16, RZ, 0x7610, R16 ;  /* 0x00007610ff107816 */ /* 0x000fe40000000010 */
[----:B------:R-:W-:-:S02]  /*02d0*/  IADD3 R32, R0, 0x404, RZ ;  /* 0x0000040400207810 */ /* 0x000fc40007ffe0ff */
[C---:B------:R-:W-:Y:S02]  /*02e0*/  IADD3 R37, R0.reuse, 0x403, RZ ;  /* 0x0000040300257810 */ /* 0x040fe40007ffe0ff */
[C---:B------:R-:W-:Y:S02]  /*02f0*/  IADD3 R33, R0.reuse, 0x405, RZ ;  /* 0x0000040500217810 */ /* 0x040fe40007ffe0ff */
[C---:B------:R-:W-:Y:S01]  /*0300*/  IADD3 R34, R0.reuse, 0x406, RZ ;  /* 0x0000040600227810 */ /* 0x040fe20007ffe0ff */
[----:B------:R0:W4:Y:S01]  /*0310*/  @!P4 LDG.E.U16 R16, [R4.64+0xc] ;  /* 0x00000c040410c981 */ /* 0x000122000c1e1500 */
[----:B------:R-:W-:Y:S02]  /*0320*/  IADD3 R31, R0, 0x407, RZ ;  /* 0x00000407001f7810 */ /* 0x000fe40007ffe0ff */
[----:B------:R-:W-:Y:S02]  /*0330*/  ISETP.GE.AND P3, PT, R32, c[0x0][0x178], PT ;  /* 0x00005e0020007a0c */ /* 0x000fe40003f66270 */
[----:B------:R-:W-:-:S02]  /*0340*/  ISETP.GE.AND P2, PT, R37, c[0x0][0x178], PT ;  /* 0x00005e0025007a0c */ /* 0x000fc40003f46270 */
[----:B------:R-:W-:Y:S02]  /*0350*/  ISETP.GE.AND P4, PT, R33, c[0x0][0x178], PT ;  /* 0x00005e0021007a0c */ /* 0x000fe40003f86270 */
[----:B--2---:R-:W-:-:S05]  /*0360*/  SEL R6, R6, RZ, !P6 ;  /* 0x000000ff06067207 */ /* 0x004fca0007000000 */
[----:B------:R-:W-:Y:S01]  /*0370*/  HADD2.F32 R14, -RZ, R6.H0_H0 ;  /* 0x20000006ff0e7230 */ /* 0x000fe20000004100 */
[----:B---3--:R-:W-:-:S04]  /*0380*/  SEL R7, R7, RZ, !P5 ;  /* 0x000000ff07077207 */ /* 0x008fc80006800000 */
[----:B------:R-:W-:Y:S01]  /*0390*/  FADD R6, RZ, -R14 ;  /* 0x8000000eff067221 */ /* 0x000fe20000000000 */
[----:B------:R-:W-:-:S03]  /*03a0*/  HADD2.F32 R11, -RZ, R7.H0_H0 ;  /* 0x20000007ff0b7230 */ /* 0x000fc60000004100 */
[----:B------:R-:W-:Y:S02]  /*03b0*/  FMUL R7, R6, 1.4426950216293334961 ;  /* 0x3fb8aa3b06077820 */ /* 0x000fe40000400000 */
[----:B------:R-:W-:-:S04]  /*03c0*/  FADD R6, RZ, -R11 ;  /* 0x8000000bff067221 */ /* 0x000fc80000000000 */
[----:B------:R-:W-:-:S05]  /*03d0*/  FMUL R8, R6, 1.4426950216293334961 ;  /* 0x3fb8aa3b06087820 */ /* 0x000fca0000400000 */
[----:B------:R-:W-:-:S13]  /*03e0*/  FSETP.GEU.AND P1, PT, R8, -126, PT ;  /* 0xc2fc00000800780b */ /* 0x000fda0003f2e000 */
[----:B------:R-:W-:-:S04]  /*03f0*/  @!P1 FMUL R8, R8, 0.5 ;  /* 0x3f00000008089820 */ /* 0x000fc80000400000 */
[----:B------:R-:W2:Y:S01]  /*0400*/  MUFU.EX2 R9, R8 ;  /* 0x0000000800097308 */ /* 0x000ea20000000800 */
[----:B------:R-:W-:Y:S01]  /*0410*/  FSETP.GEU.AND P0, PT, R7, -126, PT ;  /* 0xc2fc00000700780b */ /* 0x000fe20003f0e000 */
[----:B--2---:R-:W-:-:S04]  /*0420*/  @!P1 FMUL R9, R9, R9 ;  /* 0x0000000909099220 */ /* 0x004fc80000400000 */
[----:B------:R-:W-:-:S05]  /*0430*/  FADD R9, R9, 1 ;  /* 0x3f80000009097421 */ /* 0x000fca0000000000 */
[----:B------:R-:W-:-:S03]  /*0440*/  FSETP.GT.AND P1, PT, R9, 8.50705917302346158658e+37, PT ;  /* 0x7e8000000900780b */ /* 0x000fc60003f24000 */
[----:B------:R-:W-:Y:S01]  /*0450*/  @!P0 FMUL R7, R7, 0.5 ;  /* 0x3f00000007078820 */ /* 0x000fe20000400000 */
[----:B------:R-:W-:-:S03]  /*0460*/  IMAD.MOV.U32 R8, RZ, RZ, 0x3e800000 ;  /* 0x3e800000ff087424 */ /* 0x000fc600078e00ff */
[----:B------:R-:W2:Y:S02]  /*0470*/  MUFU.EX2 R6, R7 ;  /* 0x0000000700067308 */ /* 0x000ea40000000800 */
[----:B------:R-:W-:-:S04]  /*0480*/  FSEL R12, R8, 1, P1 ;  /* 0x3f800000080c7808 */ /* 0x000fc80000800000 */
[----:B------:R-:W-:Y:S01]  /*0490*/  @P1 FMUL R9, R9, 0.25 ;  /* 0x3e80000009091820 */ /* 0x000fe20000400000 */
[----:B------:R-:W-:Y:S01]  /*04a0*/  ISETP.GE.AND P1, PT, R20, c[0x0][0x178], PT ;  /* 0x00005e0014007a0c */ /* 0x000fe20003f26270 */
[----:B--2---:R-:W-:-:S04]  /*04b0*/  @!P0 FMUL R6, R6, R6 ;  /* 0x0000000606068220 */ /* 0x004fc80000400000 */
[----:B------:R-:W-:-:S08]  /*04c0*/  FADD R10, R6, 1 ;  /* 0x3f800000060a7421 */ /* 0x000fd00000000000 */
[----:B------:R0:W2:Y:S01]  /*04d0*/  @!P1 LDG.E.U16 R19, [R4.64+0x8] ;  /* 0x0000080404139981 */ /* 0x0000a2000c1e1500 */
[----:B------:R-:W-:Y:S02]  /*04e0*/  FSETP.GT.AND P0, PT, R10, 8.50705917302346158658e+37, PT ;  /* 0x7e8000000a00780b */ /* 0x000fe40003f04000 */
[----:B------:R-:W-:Y:S02]  /*04f0*/  IADD3 R6, R0, 0x5, RZ ;  /* 0x0000000500067810 */ /* 0x000fe40007ffe0ff */
[----:B------:R-:W-:-:S09]  /*0500*/  FSEL R7, R8, 1, P0 ;  /* 0x3f80000008077808 */ /* 0x000fd20000000000 */
[----:B------:R-:W-:Y:S01]  /*0510*/  @P0 FMUL R10, R10, 0.25 ;  /* 0x3e8000000a0a0820 */ /* 0x000fe20000400000 */
[----:B------:R-:W-:Y:S02]  /*0520*/  ISETP.GE.AND P0, PT, R6, c[0x0][0x178], PT ;  /* 0x00005e0006007a0c */ /* 0x000fe40003f06270 */
[----:B------:R-:W-:-:S03]  /*0530*/  ISETP.GE.AND P1, PT, R42, c[0x0][0x178], PT ;  /* 0x00005e002a007a0c */ /* 0x000fc60003f26270 */
[----:B------:R-:W3:Y:S08]  /*0540*/  MUFU.RCP R10, R10 ;  /* 0x0000000a000a7308 */ /* 0x000ef00000001000 */
[----:B------:R0:W2:Y:S04]  /*0550*/  @!P0 LDG.E.U16 R18, [R4.64+0xa] ;  /* 0x00000a0404128981 */ /* 0x0000a8000c1e1500 */
[----:B------:R0:W2:Y:S01]  /*0560*/  @!P1 LDG.E.U16 R15, [R4.64+0xe] ;  /* 0x00000e04040f9981 */ /* 0x0000a2000c1e1500 */
[----:B------:R-:W-:Y:S01]  /*0570*/  ISETP.GE.AND P1, PT, R40, c[0x0][0x178], PT ;  /* 0x00005e0028007a0c */ /* 0x000fe20003f26270 */
[----:B---3--:R-:W-:-:S04]  /*0580*/  FMUL R7, R10, R7 ;  /* 0x000000070a077220 */ /* 0x008fc80000400000 */
[----:B------:R-:W-:Y:S01]  /*0590*/  FMUL R29, R14, R7 ;  /* 0x000000070e1d7220 */ /* 0x000fe20000400000 */
[----:B------:R-:W-:-:S07]  /*05a0*/  PRMT R14, RZ, 0x7610, R14 ;  /* 0x00007610ff0e7816 */ /* 0x000fce000000000e */
[----:B------:R0:W3:Y:S01]  /*05b0*/  @!P1 LDG.E.U16 R14, [R4.64+0x800] ;  /* 0x00080004040e9981 */ /* 0x0000e2000c1e1500 */
[----:B------:R-:W-:Y:S01]  /*05c0*/  ISETP.GE.AND P1, PT, R39, c[0x0][0x178], PT ;  /* 0x00005e0027007a0c */ /* 0x000fe20003f26270 */
[----:B------:R-:W0:Y:S01]  /*05d0*/  MUFU.RCP R9, R9 ;  /* 0x0000000900097308 */ /* 0x000e220000001000 */
[----:B----4-:R-:W-:Y:S02]  /*05e0*/  SEL R27, R27, RZ, !P6 ;  /* 0x000000ff1b1b7207 */ /* 0x010fe40007000000 */
[----:B-----5:R-:W-:Y:S02]  /*05f0*/  SEL R32, R28, RZ, !P5 ;  /* 0x000000ff1c207207 */ /* 0x020fe40006800000 */
[----:B------:R-:W-:-:S07]  /*0600*/  ISETP.GE.AND P5, PT, R34, c[0x0][0x178], PT ;  /* 0x00005e0022007a0c */ /* 0x000fce0003fa6270 */
[----:B------:R4:W5:Y:S01]  /*0610*/  @!P1 LDG.E.U16 R13, [R4.64+0x802] ;  /* 0x00080204040d9981 */ /* 0x000962000c1e1500 */
[----:B------:R-:W-:Y:S02]  /*0620*/  ISETP.GE.AND P1, PT, R35, c[0x0][0x178], PT ;  /* 0x00005e0023007a0c */ /* 0x000fe40003f26270 */
[----:B------:R-:W-:Y:S01]  /*0630*/  ISETP.GE.AND P6, PT, R31, c[0x0][0x178], PT ;  /* 0x00005e001f007a0c */ /* 0x000fe20003fc6270 */
[----:B0-----:R-:W-:Y:S01]  /*0640*/  FMUL R12, R9, R12 ;  /* 0x0000000c090c7220 */ /* 0x001fe20000400000 */
[----:B------:R-:W-:Y:S01]  /*0650*/  PRMT R6, RZ, 0x7610, R6 ;  /* 0x00007610ff067816 */ /* 0x000fe20000000006 */
[----:B------:R-:W-:Y:S01]  /*0660*/  HADD2.F32 R28, -RZ, R27.H0_H0 ;  /* 0x2000001bff1c7230 */ /* 0x000fe20000004100 */
[----:B------:R-:W-:Y:S01]  /*0670*/  PRMT R10, RZ, 0x7610, R10 ;  /* 0x00007610ff0a7816 */ /* 0x000fe2000000000a */
[----:B------:R-:W-:Y:S01]  /*0680*/  FMUL R30, R11, R12 ;  /* 0x0000000c0b1e7220 */ /* 0x000fe20000400000 */
[----:B------:R-:W-:Y:S02]  /*0690*/  PRMT R11, RZ, 0x7610, R11 ;  /* 0x00007610ff0b7816 */ /* 0x000fe4000000000b */
[----:B------:R-:W-:-:S02]  /*06a0*/  PRMT R12, RZ, 0x7610, R12 ;  /* 0x00007610ff0c7816 */ /* 0x000fc4000000000c */
[----:B------:R-:W-:Y:S01]  /*06b0*/  PRMT R7, RZ, 0x7610, R7 ;  /* 0x00007610ff077816 */ /* 0x000fe20000000007 */
[----:B------:R4:W3:Y:S01]  /*06c0*/  @!P1 LDG.E.U16 R6, [R4.64+0x804] ;  /* 0x0008040404069981 */ /* 0x0008e2000c1e1500 */
[----:B------:R-:W-:Y:S02]  /*06d0*/  PRMT R9, RZ, 0x7610, R9 ;  /* 0x00007610ff097816 */ /* 0x000fe40000000009 */
[----:B------:R-:W-:Y:S01]  /*06e0*/  P2R R36, PR, RZ, 0x2 ;  /* 0x00000002ff247803 */ /* 0x000fe20000000000 */
[----:B------:R-:W-:Y:S01]  /*06f0*/  HADD2.F32 R27, -RZ, R32.H0_H0 ;  /* 0x20000020ff1b7230 */ /* 0x000fe20000004100 */
[----:B------:R-:W-:Y:S01]  /*0700*/  ISETP.GE.AND P1, PT, R20, c[0x0][0x178], PT ;  /* 0x00005e0014007a0c */ /* 0x000fe20003f26270 */
[----:B------:R4:W3:Y:S04]  /*0710*/  @!P2 LDG.E.U16 R11, [R4.64+0x806] ;  /* 0x00080604040ba981 */ /* 0x0008e8000c1e1500 */
[----:B------:R4:W3:Y:S04]  /*0720*/  @!P3 LDG.E.U16 R12, [R4.64+0x808] ;  /* 0x00080804040cb981 */ /* 0x0008e8000c1e1500 */
[----:B------:R4:W3:Y:S04]  /*0730*/  @!P4 LDG.E.U16 R10, [R4.64+0x80a] ;  /* 0x00080a04040ac981 */ /* 0x0008e8000c1e1500 */
[----:B------:R4:W3:Y:S04]  /*0740*/  @!P5 LDG.E.U16 R7, [R4.64+0x80c] ;  /* 0x00080c040407d981 */ /* 0x0008e8000c1e1500 */
[----:B------:R4:W3:Y:S01]  /*0750*/  @!P6 LDG.E.U16 R9, [R4.64+0x80e] ;  /* 0x00080e040409e981 */ /* 0x0008e2000c1e1500 */
[----:B------:R-:W-:-:S02]  /*0760*/  P2R R37, PR, RZ, 0x4 ;  /* 0x00000004ff257803 */ /* 0x000fc40000000000 */
[----:B------:R-:W-:Y:S01]  /*0770*/  P2R R38, PR, RZ, 0x8 ;  /* 0x00000008ff267803 */ /* 0x000fe20000000000 */
[----:B----4-:R-:W-:Y:S01]  /*0780*/  FMUL R5, R27, R30 ;  /* 0x0000001e1b057220 */ /* 0x010fe20000400000 */
[----:B------:R-:W-:Y:S02]  /*0790*/  PRMT R27, RZ, 0x7610, R27 ;  /* 0x00007610ff1b7816 */ /* 0x000fe4000000001b */
[----:B------:R-:W-:Y:S02]  /*07a0*/  ISETP.GE.AND P3, PT, R17, c[0x0][0x178], PT ;  /* 0x00005e0011007a0c */ /* 0x000fe40003f66270 */
[----:B------:R-:W-:Y:S02]  /*07b0*/  ISETP.GE.AND P2, PT, R42, c[0x0][0x178], PT ;  /* 0x00005e002a007a0c */ /* 0x000fe40003f46270 */
[----:B------:R1:W4:Y:S01]  /*07c0*/  @!P1 LDG.E.U16 R27, [R2.64+0x8] ;  /* 0x00000804021b9981 */ /* 0x000322000c1e1500 */
[----:B------:R-:W-:Y:S01]  /*07d0*/  ISETP.GE.AND P1, PT, R40, c[0x0][0x178], PT ;  /* 0x00005e0028007a0c */ /* 0x000fe20003f26270 */
[----:B------:R-:W-:Y:S01]  /*07e0*/  FMUL R4, R28, R29 ;  /* 0x0000001d1c047220 */ /* 0x000fe20000400000 */
[----:B------:R-:W-:-:S02]  /*07f0*/  PRMT R28, RZ, 0x7610, R28 ;  /* 0x00007610ff1c7816 */ /* 0x000fc4000000001c */
[----:B------:R-:W-:Y:S02]  /*0800*/  PRMT R29, RZ, 0x7610, R29 ;  /* 0x00007610ff1d7816 */ /* 0x000fe4000000001d */
[----:B------:R-:W-:Y:S02]  /*0810*/  PRMT R30, RZ, 0x7610, R30 ;  /* 0x00007610ff1e7816 */ /* 0x000fe4000000001e */
[----:B------:R-:W-:Y:S01]  /*0820*/  PRMT R31, RZ, 0x7610, R31 ;  /* 0x00007610ff1f7816 */ /* 0x000fe2000000001f */
[----:B------:R1:W3:Y:S01]  /*0830*/  @!P0 LDG.E.U16 R28, [R2.64+0xa] ;  /* 0x00000a04021c8981 */ /* 0x0002e2000c1e1500 */
[----:B------:R-:W-:Y:S02]  /*0840*/  P2R R43, PR, RZ, 0x1 ;  /* 0x00000001ff2b7803 */ /* 0x000fe40000000000 */
[----:B------:R-:W-:Y:S01]  /*0850*/  ISETP.GE.AND P0, PT, R39, c[0x0][0x178], PT ;  /* 0x00005e0027007a0c */ /* 0x000fe20003f06270 */
[----:B------:R1:W3:Y:S01]  /*0860*/  @!P3 LDG.E.U16 R29, [R2.64+0xc] ;  /* 0x00000c04021db981 */ /* 0x0002e2000c1e1500 */
[----:B------:R-:W-:-:S03]  /*0870*/  ISETP.NE.AND P3, PT, R38, RZ, PT ;  /* 0x000000ff2600720c */ /* 0x000fc60003f65270 */
[----:B------:R1:W3:Y:S01]  /*0880*/  @!P2 LDG.E.U16 R30, [R2.64+0xe] ;  /* 0x00000e04021ea981 */ /* 0x0002e2000c1e1500 */
[----:B------:R-:W-:-:S03]  /*0890*/  ISETP.NE.AND P2, PT, R37, RZ, PT ;  /* 0x000000ff2500720c */ /* 0x000fc60003f45270 */
[----:B------:R1:W3:Y:S01]  /*08a0*/  @!P1 LDG.E.U16 R31, [R2.64+0x800] ;  /* 0x00080004021f9981 */ /* 0x0002e2000c1e1500 */
[----:B------:R-:W-:Y:S02]  /*08b0*/  ISETP.NE.AND P1, PT, R36, RZ, PT ;  /* 0x000000ff2400720c */ /* 0x000fe40003f25270 */
[----:B------:R-:W-:Y:S02]  /*08c0*/  PRMT R32, RZ, 0x7610, R32 ;  /* 0x00007610ff207816 */ /* 0x000fe40000000020 */
[----:B------:R-:W-:Y:S02]  /*08d0*/  PRMT R33, RZ, 0x7610, R33 ;  /* 0x00007610ff217816 */ /* 0x000fe40000000021 */
[----:B------:R-:W-:Y:S02]  /*08e0*/  PRMT R34, RZ, 0x7610, R34 ;  /* 0x00007610ff227816 */ /* 0x000fe40000000022 */
[----:B------:R-:W-:Y:S01]  /*08f0*/  PRMT R35, RZ, 0x7610, R35 ;  /* 0x00007610ff237816 */ /* 0x000fe20000000023 */
[----:B------:R1:W3:Y:S01]  /*0900*/  @!P0 LDG.E.U16 R32, [R2.64+0x802] ;  /* 0x0008020402208981 */ /* 0x0002e2000c1e1500 */
[----:B------:R-:W-:-:S02]  /*0910*/  PRMT R36, RZ, 0x7610, R36 ;  /* 0x00007610ff247816 */ /* 0x000fc40000000024 */
[----:B------:R-:W-:Y:S01]  /*0920*/  PRMT R37, RZ, 0x7610, R37 ;  /* 0x00007610ff257816 */ /* 0x000fe20000000025 */
[----:B------:R1:W3:Y:S01]  /*0930*/  @!P1 LDG.E.U16 R33, [R2.64+0x804] ;  /* 0x0008040402219981 */ /* 0x0002e2000c1e1500 */
[----:B------:R-:W-:-:S03]  /*0940*/  PRMT R38, RZ, 0x7610, R38 ;  /* 0x00007610ff267816 */ /* 0x000fc60000000026 */
[----:B------:R1:W3:Y:S01]  /*0950*/  @!P2 LDG.E.U16 R34, [R2.64+0x806] ;  /* 0x000806040222a981 */ /* 0x0002e2000c1e1500 */
[----:B------:R-:W-:-:S03]  /*0960*/  ISETP.GE.AND P0, PT, R26, c[0x0][0x178], PT ;  /* 0x00005e001a007a0c */ /* 0x000fc60003f06270 */
[----:B------:R1:W3:Y:S04]  /*0970*/  @!P3 LDG.E.U16 R35, [R2.64+0x808] ;  /* 0x000808040223b981 */ /* 0x0002e8000c1e1500 */
[----:B------:R1:W3:Y:S04]  /*0980*/  @!P4 LDG.E.U16 R36, [R2.64+0x80a] ;  /* 0x00080a040224c981 */ /* 0x0002e8000c1e1500 */
[----:B------:R1:W3:Y:S04]  /*0990*/  @!P5 LDG.E.U16 R37, [R2.64+0x80c] ;  /* 0x00080c040225d981 */ /* 0x0002e8000c1e1500 */
[----:B------:R1:W3:Y:S01]  /*09a0*/  @!P6 LDG.E.U16 R38, [R2.64+0x80e] ;  /* 0x00080e040226e981 */ /* 0x0002e2000c1e1500 */
[----:B------:R-:W-:-:S02]  /*09b0*/  P2R R45, PR, RZ, 0x4 ;  /* 0x00000004ff2d7803 */ /* 0x000fc40000000000 */
[----:B------:R-:W-:Y:S02]  /*09c0*/  ISETP.GE.AND P2, PT, R0, c[0x0][0x178], PT ;  /* 0x00005e0000007a0c */ /* 0x000fe40003f46270 */
[----:B-1----:R-:W-:Y:S01]  /*09d0*/  F2FP.PACK_AB R3, R5, R4 ;  /* 0x000000040503723e */ /* 0x002fe200000000ff */
[----:B------:R-:W-:-:S04]  /*09e0*/  IMAD.MOV.U32 R5, RZ, RZ, 0x2 ;  /* 0x00000002ff057424 */ /* 0x000fc800078e00ff */
[----:B------:R-:W-:Y:S01]  /*09f0*/  IMAD.WIDE R4, R0, R5, c[0x0][0x170] ;  /* 0x00005c0000047625 */ /* 0x000fe200078e0205 */
[----:B------:R-:W-:Y:S02]  /*0a00*/  SEL R0, R25, RZ, !P0 ;  /* 0x000000ff19007207 */ /* 0x000fe40004000000 */
[----:B------:R-:W-:Y:S02]  /*0a10*/  P2R R44, PR, RZ, 0x2 ;  /* 0x00000002ff2c7803 */ /* 0x000fe40000000000 */
[----:B------:R-:W-:Y:S01]  /*0a20*/  ISETP.GE.AND P1, PT, R41, c[0x0][0x178], PT ;  /* 0x00005e0029007a0c */ /* 0x000fe20003f26270 */
[----:B------:R-:W-:Y:S01]  /*0a30*/  HADD2.F32 R0, -RZ, R0.H0_H0 ;  /* 0x20000000ff007230 */ /* 0x000fe20000004100 */
[----:B------:R-:W-:-:S04]  /*0a40*/  PRMT R26, R3, 0x7632, R26 ;  /* 0x00007632031a7816 */ /* 0x000fc8000000001a */
[----:B------:R-:W-:-:S04]  /*0a50*/  FADD R25, RZ, -R0 ;  /* 0x80000000ff197221 */ /* 0x000fc80000000000 */
[----:B------:R-:W-:-:S03]  /*0a60*/  FMUL R25, R25, 1.4426950216293334961 ;  /* 0x3fb8aa3b19197820 */ /* 0x000fc60000400000 */
[----:B------:R-:W-:Y:S02]  /*0a70*/  @!P1 STG.E.U16 [R4.64+0x2], R26 ;  /* 0x0000021a04009986 */ /* 0x000fe4000c101504 */
[----:B------:R-:W-:Y:S02]  /*0a80*/  FSETP.GEU.AND P1, PT, R25, -126, PT ;  /* 0xc2fc00001900780b */ /* 0x000fe40003f2e000 */
[----:B------:R0:W-:Y:S01]  /*0a90*/  @!P2 STG.E.U16 [R4.64], R3 ;  /* 0x000000030400a986 */ /* 0x0001e2000c101504 */
[----:B------:R-:W-:-:S04]  /*0aa0*/  ISETP.GE.AND P2, PT, R22, c[0x0][0x178], PT ;  /* 0x00005e0016007a0c */ /* 0x000fc80003f46270 */
[----:B------:R-:W-:-:S06]  /*0ab0*/  SEL R2, R24, RZ, !P2 ;  /* 0x000000ff18027207 */ /* 0x000fcc0005000000 */
[----:B------:R-:W-:Y:S01]  /*0ac0*/  @!P1 FMUL R25, R25, 0.5 ;  /* 0x3f00000019199820 */ /* 0x000fe20000400000 */
[----:B------:R-:W-:-:S03]  /*0ad0*/  HADD2.F32 R2, -RZ, R2.H0_H0 ;  /* 0x20000002ff027230 */ /* 0x000fc60000004100 */
[----:B------:R-:W1:Y:S02]  /*0ae0*/  MUFU.EX2 R22, R25 ;  /* 0x0000001900167308 */ /* 0x000e640000000800 */
[----:B0-----:R-:W-:-:S04]  /*0af0*/  FADD R3, RZ, -R2 ;  /* 0x80000002ff037221 */ /* 0x001fc80000000000 */
[----:B------:R-:W-:Y:S01]  /*0b00*/  FMUL R3, R3, 1.4426950216293334961 ;  /* 0x3fb8aa3b03037820 */ /* 0x000fe20000400000 */
[----:B-1----:R-:W-:-:S04]  /*0b10*/  @!P1 FMUL R22, R22, R22 ;  /* 0x0000001616169220 */ /* 0x002fc80000400000 */
[----:B------:R-:W-:-:S13]  /*0b20*/  FSETP.GEU.AND P1, PT, R3, -126, PT ;  /* 0xc2fc00000300780b */ /* 0x000fda0003f2e000 */
[----:B------:R-:W-:-:S04]  /*0b30*/  @!P1 FMUL R3, R3, 0.5 ;  /* 0x3f00000003039820 */ /* 0x000fc80000400000 */
[----:B------:R-:W0:Y:S01]  /*0b40*/  MUFU.EX2 R24, R3 ;  /* 0x0000000300187308 */ /* 0x000e220000000800 */
[----:B------:R-:W-:Y:S01]  /*0b50*/  FADD R22, R22, 1 ;  /* 0x3f80000016167421 */ /* 0x000fe20000000000 */
[----:B0-----:R-:W-:-:S04]  /*0b60*/  @!P1 FMUL R24, R24, R24 ;  /* 0x0000001818189220 */ /* 0x001fc80000400000 */
[----:B------:R-:W-:Y:S01]  /*0b70*/  FSETP.GT.AND P1, PT, R22, 8.50705917302346158658e+37, PT ;  /* 0x7e8000001600780b */ /* 0x000fe20003f24000 */
[----:B------:R-:W-:-:S03]  /*0b80*/  FADD R24, R24, 1 ;  /* 0x3f80000018187421 */ /* 0x000fc60000000000 */
[----:B------:R-:W-:-:S09]  /*0b90*/  FSEL R25, R8, 1, P1 ;  /* 0x3f80000008197808 */ /* 0x000fd20000800000 */
[----:B------:R-:W-:Y:S01]  /*0ba0*/  @P1 FMUL R22, R22, 0.25 ;  /* 0x3e80000016161820 */ /* 0x000fe20000400000 */
[----:B------:R-:W-:-:S05]  /*0bb0*/  FSETP.GT.AND P1, PT, R24, 8.50705917302346158658e+37, PT ;  /* 0x7e8000001800780b */ /* 0x000fca0003f24000 */
[----:B------:R-:W0:Y:S08]  /*0bc0*/  MUFU.RCP R22, R22 ;  /* 0x0000001600167308 */ /* 0x000e300000001000 */
[----:B------:R-:W-:-:S06]  /*0bd0*/  @P1 FMUL R24, R24, 0.25 ;  /* 0x3e80000018181820 */ /* 0x000fcc0000400000 */
[----:B------:R-:W1:Y:S01]  /*0be0*/  MUFU.RCP R24, R24 ;  /* 0x0000001800187308 */ /* 0x000e620000001000 */
[----:B------:R-:W-:Y:S01]  /*0bf0*/  FSEL R3, R8, 1, P1 ;  /* 0x3f80000008037808 */ /* 0x000fe20000800000 */
[----:B0-----:R-:W-:Y:S01]  /*0c00*/  FMUL R25, R22, R25 ;  /* 0x0000001916197220 */ /* 0x001fe20000400000 */
[----:B------:R-:W-:-:S03]  /*0c10*/  SEL R23, R23, RZ, !P0 ;  /* 0x000000ff17177207 */ /* 0x000fc60004000000 */
[----:B------:R-:W-:Y:S01]  /*0c20*/  FMUL R0, R0, R25 ;  /* 0x0000001900007220 */ /* 0x000fe20000400000 */
[----:B------:R-:W-:Y:S01]  /*0c30*/  SEL R25, R21, RZ, !P2 ;  /* 0x000000ff15197207 */ /* 0x000fe20005000000 */
[----:B-1----:R-:W-:-:S04]  /*0c40*/  FMUL R3, R24, R3 ;  /* 0x0000000318037220 */ /* 0x002fc80000400000 */
[----:B------:R-:W-:Y:S01]  /*0c50*/  FMUL R21, R2, R3 ;  /* 0x0000000302157220 */ /* 0x000fe20000400000 */
[----:B------:R-:W-:Y:S02]  /*0c60*/  HADD2.F32 R3, -RZ, R23.H0_H0 ;  /* 0x20000017ff037230 */ /* 0x000fe40000004100 */
[----:B------:R-:W-:-:S03]  /*0c70*/  HADD2.F32 R2, -RZ, R25.H0_H0 ;  /* 0x20000019ff027230 */ /* 0x000fc60000004100 */
[----:B------:R-:W-:Y:S02]  /*0c80*/  FMUL R0, R3, R0 ;  /* 0x0000000003007220 */ /* 0x000fe40000400000 */
[----:B------:R-:W-:Y:S01]  /*0c90*/  FMUL R21, R2, R21 ;  /* 0x0000001502157220 */ /* 0x000fe20000400000 */
[----:B------:R-:W-:-:S04]  /*0ca0*/  ISETP.GE.AND P1, PT, R20, c[0x0][0x178], PT ;  /* 0x00005e0014007a0c */ /* 0x000fc80003f26270 */
[----:B------:R-:W-:-:S04]  /*0cb0*/  F2FP.PACK_AB R0, R21, R0 ;  /* 0x000000001500723e */ /* 0x000fc800000000ff */
[C---:B------:R-:W-:Y:S02]  /*0cc0*/  PRMT R3, R0.reuse, 0x7610, R3 ;  /* 0x0000761000037816 */ /* 0x040fe40000000003 */
[----:B------:R-:W-:Y:S02]  /*0cd0*/  PRMT R21, R0, 0x7632, R21 ;  /* 0x0000763200157816 */ /* 0x000fe40000000015 */
[----:B--2---:R-:W-:-:S05]  /*0ce0*/  SEL R0, R19, RZ, !P1 ;  /* 0x000000ff13007207 */ /* 0x004fca0004800000 */
[----:B------:R-:W-:-:S05]  /*0cf0*/  HADD2.F32 R0, -RZ, R0.H0_H0 ;  /* 0x20000000ff007230 */ /* 0x000fca0000004100 */
[----:B------:R-:W-:-:S04]  /*0d00*/  FADD R2, RZ, -R0 ;  /* 0x80000000ff027221 */ /* 0x000fc80000000000 */
[----:B------:R-:W-:Y:S01]  /*0d10*/  FMUL R19, R2, 1.4426950216293334961 ;  /* 0x3fb8aa3b02137820 */ /* 0x000fe20000400000 */
[----:B------:R-:W-:Y:S04]  /*0d20*/  @!P2 STG.E.U16 [R4.64+0x6], R21 ;  /* 0x000006150400a986 */ /* 0x000fe8000c101504 */
[----:B------:R-:W-:Y:S01]  /*0d30*/  FSETP.GEU.AND P2, PT, R19, -126, PT ;  /* 0xc2fc00001300780b */ /* 0x000fe20003f4e000 */
[----:B------:R0:W-:Y:S01]  /*0d40*/  @!P0 STG.E.U16 [R4.64+0x4], R3 ;  /* 0x0000040304008986 */ /* 0x0001e2000c101504 */
[----:B------:R-:W-:-:S04]  /*0d50*/  ISETP.NE.AND P0, PT, R43, RZ, PT ;  /* 0x000000ff2b00720c */ /* 0x000fc80003f05270 */
[----:B------:R-:W-:-:S07]  /*0d60*/  SEL R2, R18, RZ, !P0 ;  /* 0x000000ff12027207 */ /* 0x000fce0004000000 */
        /* <DEDUP_REMOVED lines=21> */
[----:B----4-:R-:W-:Y:S02]  /*0ec0*/  SEL R27, R27, RZ, !P1 ;  /* 0x000000ff1b1b7207 */ /* 0x010fe40004800000 */
[----:B---3--:R-:W-:Y:S01]  /*0ed0*/  SEL R3, R28, RZ, !P0 ;  /* 0x000000ff1c037207 */ /* 0x008fe20004000000 */
[----:B------:R-:W-:Y:S02]  /*0ee0*/  FMUL R19, R0, R19 ;  /* 0x0000001300137220 */ /* 0x000fe40000400000 */
[----:B------:R-:W-:Y:S02]  /*0ef0*/  HADD2.F32 R0, -RZ, R27.H0_H0 ;  /* 0x2000001bff007230 */ /* 0x000fe40000004100 */
[----:B------:R-:W-:Y:S01]  /*0f00*/  HADD2.F32 R3, -RZ, R3.H0_H0 ;  /* 0x20000003ff037230 */ /* 0x000fe20000004100 */
[----:B-1----:R-:W-:-:S04]  /*0f10*/  FMUL R21, R18, R21 ;  /* 0x0000001512157220 */ /* 0x002fc80000400000 */
[----:B------:R-:W-:Y:S01]  /*0f20*/  FMUL R2, R2, R21 ;  /* 0x0000001502027220 */ /* 0x000fe20000400000 */
[----:B------:R-:W-:-:S03]  /*0f30*/  FMUL R0, R0, R19 ;  /* 0x0000001300007220 */ /* 0x000fc60000400000 */
[----:B------:R-:W-:Y:S01]  /*0f40*/  FMUL R3, R3, R2 ;  /* 0x0000000203037220 */ /* 0x000fe20000400000 */
[----:B------:R-:W-:-:S04]  /*0f50*/  ISETP.GE.AND P2, PT, R17, c[0x0][0x178], PT ;  /* 0x00005e0011007a0c */ /* 0x000fc80003f46270 */
[----:B------:R-:W-:-:S04]  /*0f60*/  F2FP.PACK_AB R0, R3, R0 ;  /* 0x000000000300723e */ /* 0x000fc800000000ff */
[C---:B------:R-:W-:Y:S02]  /*0f70*/  PRMT R18, R0.reuse, 0x7610, R18 ;  /* 0x0000761000127816 */ /* 0x040fe40000000012 */
[----:B------:R-:W-:Y:S02]  /*0f80*/  PRMT R19, R0, 0x7632, R19 ;  /* 0x0000763200137816 */ /* 0x000fe40000000013 */
[----:B------:R-:W-:-:S05]  /*0f90*/  SEL R0, R16, RZ, !P2 ;  /* 0x000000ff10007207 */ /* 0x000fca0005000000 */
[----:B------:R-:W-:-:S05]  /*0fa0*/  HADD2.F32 R0, -RZ, R0.H0_H0 ;  /* 0x20000000ff007230 */ /* 0x000fca0000004100 */
[----:B------:R-:W-:-:S04]  /*0fb0*/  FADD R2, RZ, -R0 ;  /* 0x80000000ff027221 */ /* 0x000fc80000000000 */
[----:B------:R-:W-:Y:S01]  /*0fc0*/  FMUL R3, R2, 1.4426950216293334961 ;  /* 0x3fb8aa3b02037820 */ /* 0x000fe20000400000 */
[----:B------:R-:W-:Y:S04]  /*0fd0*/  @!P0 STG.E.U16 [R4.64+0xa], R19 ;  /* 0x00000a1304008986 */ /* 0x000fe8000c101504 */
[----:B------:R-:W-:Y:S01]  /*0fe0*/  FSETP.GEU.AND P0, PT, R3, -126, PT ;  /* 0xc2fc00000300780b */ /* 0x000fe20003f0e000 */
[----:B------:R0:W-:Y:S01]  /*0ff0*/  @!P1 STG.E.U16 [R4.64+0x8], R18 ;  /* 0x0000081204009986 */ /* 0x0001e2000c101504 */
[----:B------:R-:W-:-:S04]  /*1000*/  ISETP.GE.AND P1, PT, R42, c[0x0][0x178], PT ;  /* 0x00005e002a007a0c */ /* 0x000fc80003f26270 */
[----:B------:R-:W-:-:S07]  /*1010*/  SEL R15, R15, RZ, !P1 ;  /* 0x000000ff0f0f7207 */ /* 0x000fce0004800000 */
[----:B------:R-:W-:Y:S01]  /*1020*/  @!P0 FMUL R3, R3, 0.5 ;  /* 0x3f00000003038820 */ /* 0x000fe20000400000 */
[----:B------:R-:W-:-:S03]  /*1030*/  HADD2.F32 R17, -RZ, R15.H0_H0 ;  /* 0x2000000fff117230 */ /* 0x000fc60000004100 */
[----:B------:R-:W1:Y:S02]  /*1040*/  MUFU.EX2 R16, R3 ;  /* 0x0000000300107308 */ /* 0x000e640000000800 */
[----:B------:R-:W-:-:S04]  /*1050*/  FADD R2, RZ, -R17 ;  /* 0x80000011ff027221 */ /* 0x000fc80000000000 */
[----:B------:R-:W-:Y:S01]  /*1060*/  FMUL R2, R2, 1.4426950216293334961 ;  /* 0x3fb8aa3b02027820 */ /* 0x000fe20000400000 */
[----:B-1----:R-:W-:-:S04]  /*1070*/  @!P0 FMUL R16, R16, R16 ;  /* 0x0000001010108220 */ /* 0x002fc80000400000 */
[----:B------:R-:W-:-:S13]  /*1080*/  FSETP.GEU.AND P0, PT, R2, -126, PT ;  /* 0xc2fc00000200780b */ /* 0x000fda0003f0e000 */
[----:B------:R-:W-:-:S04]  /*1090*/  @!P0 FMUL R2, R2, 0.5 ;  /* 0x3f00000002028820 */ /* 0x000fc80000400000 */
[----:B------:R-:W1:Y:S01]  /*10a0*/  MUFU.EX2 R15, R2 ;  /* 0x00000002000f7308 */ /* 0x000e620000000800 */
[----:B------:R-:W-:Y:S01]  /*10b0*/  FADD R16, R16, 1 ;  /* 0x3f80000010107421 */ /* 0x000fe20000000000 */
[----:B-1----:R-:W-:-:S04]  /*10c0*/  @!P0 FMUL R15, R15, R15 ;  /* 0x0000000f0f0f8220 */ /* 0x002fc80000400000 */
[----:B------:R-:W-:Y:S01]  /*10d0*/  FSETP.GT.AND P0, PT, R16, 8.50705917302346158658e+37, PT ;  /* 0x7e8000001000780b */ /* 0x000fe20003f04000 */
[----:B------:R-:W-:-:S03]  /*10e0*/  FADD R15, R15, 1 ;  /* 0x3f8000000f0f7421 */ /* 0x000fc60000000000 */
[----:B------:R-:W-:-:S09]  /*10f0*/  FSEL R3, R8, 1, P0 ;  /* 0x3f80000008037808 */ /* 0x000fd20000000000 */
[----:B------:R-:W-:Y:S01]  /*1100*/  @P0 FMUL R16, R16, 0.25 ;  /* 0x3e80000010100820 */ /* 0x000fe20000400000 */
[----:B------:R-:W-:-:S05]  /*1110*/  FSETP.GT.AND P0, PT, R15, 8.50705917302346158658e+37, PT ;  /* 0x7e8000000f00780b */ /* 0x000fca0003f04000 */
[----:B------:R-:W1:Y:S08]  /*1120*/  MUFU.RCP R16, R16 ;  /* 0x0000001000107308 */ /* 0x000e700000001000 */
[----:B------:R-:W-:-:S06]  /*1130*/  @P0 FMUL R15, R15, 0.25 ;  /* 0x3e8000000f0f0820 */ /* 0x000fcc0000400000 */
[----:B------:R-:W2:Y:S01]  /*1140*/  MUFU.RCP R15, R15 ;  /* 0x0000000f000f7308 */ /* 0x000ea20000001000 */
[----:B0-----:R-:W-:Y:S02]  /*1150*/  FSEL R18, R8, 1, P0 ;  /* 0x3f80000008127808 */ /* 0x001fe40000000000 */
[----:B------:R-:W-:Y:S01]  /*1160*/  ISETP.GE.AND P0, PT, R42, c[0x0][0x178], PT ;  /* 0x00005e002a007a0c */ /* 0x000fe20003f06270 */
[----:B-1----:R-:W-:Y:S01]  /*1170*/  FMUL R3, R16, R3 ;  /* 0x0000000310037220 */ /* 0x002fe20000400000 */
[----:B------:R-:W-:Y:S02]  /*1180*/  SEL R29, R29, RZ, !P2 ;  /* 0x000000ff1d1d7207 */ /* 0x000fe40005000000 */
[----:B------:R-:W-:Y:S01]  /*1190*/  SEL R2, R30, RZ, !P0 ;  /* 0x000000ff1e027207 */ /* 0x000fe20004000000 */
[----:B------:R-:W-:Y:S01]  /*11a0*/  FMUL R3, R0, R3 ;  /* 0x0000000300037220 */ /* 0x000fe20000400000 */
[----:B------:R-:W-:Y:S01]  /*11b0*/  ISETP.GE.AND P1, PT, R40, c[0x0][0x178], PT ;  /* 0x00005e0028007a0c */ /* 0x000fe20003f26270 */
[----:B------:R-:W-:-:S02]  /*11c0*/  HADD2.F32 R0, -RZ, R29.H0_H0 ;  /* 0x2000001dff007230 */ /* 0x000fc40000004100 */
[----:B------:R-:W-:Y:S01]  /*11d0*/  HADD2.F32 R2, -RZ, R2.H0_H0 ;  /* 0x20000002ff027230 */ /* 0x000fe20000004100 */
[----:B--2---:R-:W-:-:S04]  /*11e0*/  FMUL R18, R15, R18 ;  /* 0x000000120f127220 */ /* 0x004fc80000400000 */
[----:B------:R-:W-:Y:S01]  /*11f0*/  FMUL R17, R17, R18 ;  /* 0x0000001211117220 */ /* 0x000fe20000400000 */
[----:B------:R-:W-:Y:S01]  /*1200*/  FMUL R0, R0, R3 ;  /* 0x0000000300007220 */ /* 0x000fe20000400000 */
[----:B------:R-:W-:Y:S02]  /*1210*/  SEL R14, R14, RZ, !P1 ;  /* 0x000000ff0e0e7207 */ /* 0x000fe40004800000 */
[----:B------:R-:W-:-:S03]  /*1220*/  FMUL R17, R2, R17 ;  /* 0x0000001102117220 */ /* 0x000fc60000400000 */
[----:B------:R-:W-:Y:S02]  /*1230*/  HADD2.F32 R15, -RZ, R14.H0_H0 ;  /* 0x2000000eff0f7230 */ /* 0x000fe40000004100 */
[----:B------:R-:W-:-:S04]  /*1240*/  F2FP.PACK_AB R0, R17, R0 ;  /* 0x000000001100723e */ /* 0x000fc800000000ff */
[C---:B------:R-:W-:Y:S02]  /*1250*/  PRMT R16, R0.reuse, 0x7610, R16 ;  /* 0x0000761000107816 */ /* 0x040fe40000000010 */
[----:B------:R-:W-:Y:S01]  /*1260*/  PRMT R18, R0, 0x7632, R18 ;  /* 0x0000763200127816 */ /* 0x000fe20000000012 */
[----:B------:R-:W-:-:S04]  /*1270*/  FADD R0, RZ, -R15 ;  /* 0x8000000fff007221 */ /* 0x000fc80000000000 */
[----:B------:R-:W-:Y:S01]  /*1280*/  FMUL R2, R0, 1.4426950216293334961 ;  /* 0x3fb8aa3b00027820 */ /* 0x000fe20000400000 */
[----:B------:R-:W-:Y:S04]  /*1290*/  @!P0 STG.E.U16 [R4.64+0xe], R18 ;  /* 0x00000e1204008986 */ /* 0x000fe8000c101504 */
[----:B------:R-:W-:Y:S02]  /*12a0*/  FSETP.GEU.AND P0, PT, R2, -126, PT ;  /* 0xc2fc00000200780b */ /* 0x000fe40003f0e000 */
[----:B------:R-:W-:-:S04]  /*12b0*/  ISETP.GE.AND P1, PT, R39, c[0x0][0x178], PT ;  /* 0x00005e0027007a0c */ /* 0x000fc80003f26270 */
[----:B-----5:R-:W-:-:S07]  /*12c0*/  SEL R13, R13, RZ, !P1 ;  /* 0x000000ff0d0d7207 */ /* 0x020fce0004800000 */
[----:B------:R-:W-:Y:S01]  /*12d0*/  @!P0 FMUL R2, R2, 0.5 ;  /* 0x3f00000002028820 */ /* 0x000fe20000400000 */
[----:B------:R-:W-:-:S03]  /*12e0*/  HADD2.F32 R17, -RZ, R13.H0_H0 ;  /* 0x2000000dff117230 */ /* 0x000fc60000004100 */
[----:B------:R-:W0:Y:S02]  /*12f0*/  MUFU.EX2 R3, R2 ;  /* 0x0000000200037308 */ /* 0x000e240000000800 */
[----:B------:R-:W-:-:S04]  /*1300*/  FADD R0, RZ, -R17 ;  /* 0x80000011ff007221 */ /* 0x000fc80000000000 */
[----:B------:R-:W-:Y:S01]  /*1310*/  FMUL R0, R0, 1.4426950216293334961 ;  /* 0x3fb8aa3b00007820 */ /* 0x000fe20000400000 */
[----:B0-----:R-:W-:-:S04]  /*1320*/  @!P0 FMUL R3, R3, R3 ;  /* 0x0000000303038220 */ /* 0x001fc80000400000 */
        /* <DEDUP_REMOVED lines=15> */
[----:B------:R-:W-:Y:S02]  /*1420*/  SEL R32, R32, RZ, !P1 ;  /* 0x000000ff20207207 */ /* 0x000fe40004800000 */
[----:B------:R-:W-:Y:S01]  /*1430*/  ISETP.GE.AND P0, PT, R40, c[0x0][0x178], PT ;  /* 0x00005e0028007a0c */ /* 0x000fe20003f06270 */
[----:B------:R-:W-:Y:S02]  /*1440*/  FMUL R15, R15, R2 ;  /* 0x000000020f0f7220 */ /* 0x000fe40000400000 */
[----:B------:R-:W-:Y:S01]  /*1450*/  HADD2.F32 R2, -RZ, R32.H0_H0 ;  /* 0x20000020ff027230 */ /* 0x000fe20000004100 */
[----:B------:R-:W-:Y:S01]  /*1460*/  ISETP.NE.AND P1, PT, R44, RZ, PT ;  /* 0x000000ff2c00720c */ /* 0x000fe20003f25270 */
[----:B-1----:R-:W-:Y:S01]  /*1470*/  FMUL R14, R13, R14 ;  /* 0x0000000e0d0e7220 */ /* 0x002fe20000400000 */
[----:B------:R-:W-:-:S03]  /*1480*/  SEL R0, R31, RZ, !P0 ;  /* 0x000000ff1f007207 */ /* 0x000fc60004000000 */
[----:B------:R-:W-:-:S04]  /*1490*/  FMUL R17, R17, R14 ;  /* 0x0000000e11117220 */ /* 0x000fc80000400000 */
[----:B------:R-:W-:Y:S01]  /*14a0*/  FMUL R17, R2, R17 ;  /* 0x0000001102117220 */ /* 0x000fe20000400000 */
[----:B------:R-:W-:Y:S01]  /*14b0*/  SEL R2, R6, RZ, !P1 ;  /* 0x000000ff06027207 */ /* 0x000fe20004800000 */
[----:B------:R-:W-:-:S04]  /*14c0*/  HADD2.F32 R0, -RZ, R0.H0_H0 ;  /* 0x20000000ff007230 */ /* 0x000fc80000004100 */
[----:B------:R-:W-:Y:S01]  /*14d0*/  HADD2.F32 R2, -RZ, R2.H0_H0 ;  /* 0x20000002ff027230 */ /* 0x000fe20000004100 */
[----:B------:R-:W-:-:S04]  /*14e0*/  FMUL R0, R0, R15 ;  /* 0x0000000f00007220 */ /* 0x000fc80000400000 */
[----:B------:R-:W-:Y:S01]  /*14f0*/  FADD R3, RZ, -R2 ;  /* 0x80000002ff037221 */ /* 0x000fe20000000000 */
[----:B------:R-:W-:-:S03]  /*1500*/  F2FP.PACK_AB R0, R17, R0 ;  /* 0x000000001100723e */ /* 0x000fc600000000ff */
[----:B------:R-:W-:Y:S02]  /*1510*/  FMUL R13, R3, 1.4426950216293334961 ;  /* 0x3fb8aa3b030d7820 */ /* 0x000fe40000400000 */
[----:B------:R-:W-:Y:S03]  /*1520*/  @!P0 STG.E.U16 [R4.64+0x800], R0 ;  /* 0x0008000004008986 */ /* 0x000fe6000c101504 */
[----:B------:R-:W-:Y:S01]  /*1530*/  FSETP.GEU.AND P0, PT, R13, -126, PT ;  /* 0xc2fc00000d00780b */ /* 0x000fe20003f0e000 */
[----:B------:R0:W-:Y:S01]  /*1540*/  @!P2 STG.E.U16 [R4.64+0xc], R16 ;  /* 0x00000c100400a986 */ /* 0x0001e2000c101504 */
[----:B------:R-:W-:-:S04]  /*1550*/  ISETP.NE.AND P2, PT, R45, RZ, PT ;  /* 0x000000ff2d00720c */ /* 0x000fc80003f45270 */
[----:B------:R-:W-:-:S07]  /*1560*/  SEL R3, R11, RZ, !P2 ;  /* 0x000000ff0b037207 */ /* 0x000fce0005000000 */
[----:B------:R-:W-:Y:S01]  /*1570*/  @!P0 FMUL R13, R13, 0.5 ;  /* 0x3f0000000d0d8820 */ /* 0x000fe20000400000 */
[----:B------:R-:W-:-:S03]  /*1580*/  HADD2.F32 R3, -RZ, R3.H0_H0 ;  /* 0x20000003ff037230 */ /* 0x000fc60000004100 */
[----:B------:R-:W1:Y:S02]  /*1590*/  MUFU.EX2 R14, R13 ;  /* 0x0000000d000e7308 */ /* 0x000e640000000800 */
[----:B------:R-:W-:-:S04]  /*15a0*/  FADD R6, RZ, -R3 ;  /* 0x80000003ff067221 */ /* 0x000fc80000000000 */
[----:B------:R-:W-:Y:S01]  /*15b0*/  FMUL R15, R6, 1.4426950216293334961 ;  /* 0x3fb8aa3b060f7820 */ /* 0x000fe20000400000 */
[----:B-1----:R-:W-:-:S04]  /*15c0*/  @!P0 FMUL R14, R14, R14 ;  /* 0x0000000e0e0e8220 */ /* 0x002fc80000400000 */
[----:B------:R-:W-:Y:S02]  /*15d0*/  FSETP.GEU.AND P0, PT, R15, -126, PT ;  /* 0xc2fc00000f00780b */ /* 0x000fe40003f0e000 */
[----:B------:R-:W-:-:S11]  /*15e0*/  SEL R6, R12, RZ, !P3 ;  /* 0x000000ff0c067207 */ /* 0x000fd60005800000 */
[----:B------:R-:W-:Y:S01]  /*15f0*/  @!P0 FMUL R15, R15, 0.5 ;  /* 0x3f0000000f0f8820 */ /* 0x000fe20000400000 */
[----:B------:R-:W-:-:S03]  /*1600*/  HADD2.F32 R6, -RZ, R6.H0_H0 ;  /* 0x20000006ff067230 */ /* 0x000fc60000004100 */
[----:B0-----:R-:W0:Y:S02]  /*1610*/  MUFU.EX2 R16, R15 ;  /* 0x0000000f00107308 */ /* 0x001e240000000800 */
[----:B------:R-:W-:-:S04]  /*1620*/  FADD R11, RZ, -R6 ;  /* 0x80000006ff0b7221 */ /* 0x000fc80000000000 */
[----:B------:R-:W-:Y:S01]  /*1630*/  FMUL R12, R11, 1.4426950216293334961 ;  /* 0x3fb8aa3b0b0c7820 */ /* 0x000fe20000400000 */
[----:B0-----:R-:W-:-:S04]  /*1640*/  @!P0 FMUL R16, R16, R16 ;  /* 0x0000001010108220 */ /* 0x001fc80000400000 */
[----:B------:R-:W-:Y:S02]  /*1650*/  FSETP.GEU.AND P0, PT, R12, -126, PT ;  /* 0xc2fc00000c00780b */ /* 0x000fe40003f0e000 */
[----:B------:R-:W-:-:S11]  /*1660*/  SEL R10, R10, RZ, !P4 ;  /* 0x000000ff0a0a7207 */ /* 0x000fd60006000000 */
[----:B------:R-:W-:Y:S01]  /*1670*/  @!P0 FMUL R12, R12, 0.5 ;  /* 0x3f0000000c0c8820 */ /* 0x000fe20000400000 */
[----:B------:R-:W-:-:S03]  /*1680*/  HADD2.F32 R10, -RZ, R10.H0_H0 ;  /* 0x2000000aff0a7230 */ /* 0x000fc60000004100 */
[----:B------:R-:W0:Y:S02]  /*1690*/  MUFU.EX2 R13, R12 ;  /* 0x0000000c000d7308 */ /* 0x000e240000000800 */
        /* <DEDUP_REMOVED lines=23> */
[----:B------:R-:W-:Y:S01]  /*1810*/  FADD R16, R16, 1 ;  /* 0x3f80000010107421 */ /* 0x000fe20000000000 */
[----:B0-----:R-:W-:-:S03]  /*1820*/  @!P0 FMUL R15, R15, R15 ;  /* 0x0000000f0f0f8220 */ /* 0x001fc60000400000 */
[----:B------:R-:W-:-:S04]  /*1830*/  FSETP.GT.AND P0, PT, R14, 8.50705917302346158658e+37, PT ;  /* 0x7e8000000e00780b */ /* 0x000fc80003f04000 */
[----:B------:R-:W-:-:S09]  /*1840*/  FSEL R19, R8, 1, P0 ;  /* 0x3f80000008137808 */ /* 0x000fd20000000000 */
[----:B------:R-:W-:Y:S01]  /*1850*/  @P0 FMUL R14, R14, 0.25 ;  /* 0x3e8000000e0e0820 */ /* 0x000fe20000400000 */
[----:B------:R-:W-:Y:S01]  /*1860*/  FSETP.GT.AND P0, PT, R16, 8.50705917302346158658e+37, PT ;  /* 0x7e8000001000780b */ /* 0x000fe20003f04000 */
[----:B------:R-:W-:-:S03]  /*1870*/  FADD R13, R13, 1 ;  /* 0x3f8000000d0d7421 */ /* 0x000fc60000000000 */
        /* <DEDUP_REMOVED lines=11> */
[----:B------:R-:W-:Y:S01]  /*1930*/  FADD R15, R15, 1 ;  /* 0x3f8000000f0f7421 */ /* 0x000fe20000000000 */
[----:B------:R-:W0:Y:S02]  /*1940*/  MUFU.RCP R14, R14 ;  /* 0x0000000e000e7308 */ /* 0x000e240000001000 */
[----:B------:R-:W-:-:S06]  /*1950*/  FSEL R23, R8, 1, P0 ;  /* 0x3f80000008177808 */ /* 0x000fcc0000000000 */
[----:B------:R-:W1:Y:S03]  /*1960*/  MUFU.RCP R16, R16 ;  /* 0x0000001000107308 */ /* 0x000e660000001000 */
[----:B------:R-:W-:Y:S01]  /*1970*/  @P0 FMUL R18, R18, 0.25 ;  /* 0x3e80000012120820 */ /* 0x000fe20000400000 */
[----:B------:R-:W-:-:S04]  /*1980*/  FSETP.GT.AND P0, PT, R15, 8.50705917302346158658e+37, PT ;  /* 0x7e8000000f00780b */ /* 0x000fc80003f04000 */
[----:B------:R-:W2:Y:S08]  /*1990*/  MUFU.RCP R13, R13 ;  /* 0x0000000d000d7308 */ /* 0x000eb00000001000 */
[----:B------:R-:W3:Y:S01]  /*19a0*/  MUFU.RCP R17, R17 ;  /* 0x0000001100117308 */ /* 0x000ee20000001000 */
[----:B------:R-:W-:-:S07]  /*19b0*/  @P0 FMUL R15, R15, 0.25 ;  /* 0x3e8000000f0f0820 */ /* 0x000fce0000400000 */
[----:B------:R-:W4:Y:S01]  /*19c0*/  MUFU.RCP R18, R18 ;  /* 0x0000001200127308 */ /* 0x000f220000001000 */
[----:B0-----:R-:W-:Y:S01]  /*19d0*/  FMUL R19, R14, R19 ;  /* 0x000000130e137220 */ /* 0x001fe20000400000 */
[----:B------:R-:W-:Y:S01]  /*19e0*/  FSEL R22, R8, 1, P0 ;  /* 0x3f80000008167808 */ /* 0x000fe20000000000 */
[----:B-1----:R-:W-:Y:S01]  /*19f0*/  FMUL R8, R16, R21 ;  /* 0x0000001510087220 */ /* 0x002fe20000400000 */
[----:B--2---:R-:W-:Y:S01]  /*1a00*/  FMUL R11, R13, R12 ;  /* 0x0000000c0d0b7220 */ /* 0x004fe20000400000 */
[----:B------:R-:W-:Y:S01]  /*1a10*/  FMUL R19, R2, R19 ;  /* 0x0000001302137220 */ /* 0x000fe20000400000 */
[----:B------:R-:W-:Y:S02]  /*1a20*/  SEL R2, R33, RZ, !P1 ;  /* 0x000000ff21027207 */ /* 0x000fe40004800000 */
[----:B------:R-:W0:Y:S01]  /*1a30*/  MUFU.RCP R15, R15 ;  /* 0x0000000f000f7308 */ /* 0x000e220000001000 */
[----:B------:R-:W-:Y:S01]  /*1a40*/  FMUL R21, R3, R8 ;  /* 0x0000000803157220 */ /* 0x000fe20000400000 */
[----:B------:R-:W-:Y:S01]  /*1a50*/  FMUL R8, R6, R11 ;  /* 0x0000000b06087220 */ /* 0x000fe20000400000 */
[----:B---3--:R-:W-:Y:S01]  /*1a60*/  FMUL R3, R17, R20 ;  /* 0x0000001411037220 */ /* 0x008fe20000400000 */
[----:B------:R-:W-:Y:S01]  /*1a70*/  HADD2.F32 R2, -RZ, R2.H0_H0 ;  /* 0x20000002ff027230 */ /* 0x000fe20000004100 */
[----:B------:R-:W-:Y:S01]  /*1a80*/  SEL R34, R34, RZ, !P2 ;  /* 0x000000ff22227207 */ /* 0x000fe20005000000 */
[----:B----4-:R-:W-:Y:S01]  /*1a90*/  FMUL R6, R18, R23 ;  /* 0x0000001712067220 */ /* 0x010fe20000400000 */
[----:B------:R-:W-:Y:S01]  /*1aa0*/  FMUL R11, R10, R3 ;  /* 0x000000030a0b7220 */ /* 0x000fe20000400000 */
[----:B------:R-:W-:-:S02]  /*1ab0*/  SEL R3, R35, RZ, !P3 ;  /* 0x000000ff23037207 */ /* 0x000fc40005800000 */
[----:B------:R-:W-:Y:S01]  /*1ac0*/  FMUL R7, R7, R6 ;  /* 0x0000000607077220 */ /* 0x000fe20000400000 */
[----:B------:R-:W-:Y:S01]  /*1ad0*/  SEL R6, R36, RZ, !P4 ;  /* 0x000000ff24067207 */ /* 0x000fe20006000000 */
[----:B------:R-:W-:Y:S01]  /*1ae0*/  FMUL R19, R2, R19 ;  /* 0x0000001302137220 */ /* 0x000fe20000400000 */
[----:B------:R-:W-:Y:S01]  /*1af0*/  HADD2.F32 R2, -RZ, R34.H0_H0 ;  /* 0x20000022ff027230 */ /* 0x000fe20000004100 */
[----:B------:R-:W-:Y:S01]  /*1b00*/  SEL R37, R37, RZ, !P5 ;  /* 0x000000ff25257207 */ /* 0x000fe20006800000 */
[----:B------:R-:W-:Y:S01]  /*1b10*/  HADD2.F32 R3, -RZ, R3.H0_H0 ;  /* 0x20000003ff037230 */ /* 0x000fe20000004100 */
[----:B------:R-:W-:Y:S01]  /*1b20*/  SEL R38, R38, RZ, !P6 ;  /* 0x000000ff26267207 */ /* 0x000fe20007000000 */
[----:B------:R-:W-:Y:S01]  /*1b30*/  HADD2.F32 R6, -RZ, R6.H0_H0 ;  /* 0x20000006ff067230 */ /* 0x000fe20000004100 */
[----:B0-----:R-:W-:Y:S01]  /*1b40*/  FMUL R22, R15, R22 ;  /* 0x000000160f167220 */ /* 0x001fe20000400000 */
[----:B------:R-:W-:Y:S01]  /*1b50*/  FMUL R10, R2, R21 ;  /* 0x00000015020a7220 */ /* 0x000fe20000400000 */
[----:B------:R-:W-:Y:S01]  /*1b60*/  HADD2.F32 R2, -RZ, R37.H0_H0 ;  /* 0x20000025ff027230 */ /* 0x000fe20000004100 */
[----:B------:R-:W-:Y:S01]  /*1b70*/  FMUL R3, R3, R8 ;  /* 0x0000000803037220 */ /* 0x000fe20000400000 */
[----:B------:R-:W-:Y:S01]  /*1b80*/  HADD2.F32 R38, -RZ, R38.H0_H0 ;  /* 0x20000026ff267230 */ /* 0x000fe20000004100 */
[----:B------:R-:W-:Y:S01]  /*1b90*/  FMUL R9, R9, R22 ;  /* 0x0000001609097220 */ /* 0x000fe20000400000 */
[----:B------:R-:W-:Y:S01]  /*1ba0*/  FMUL R6, R6, R11 ;  /* 0x0000000b06067220 */ /* 0x000fe20000400000 */
[----:B------:R-:W-:Y:S01]  /*1bb0*/  ISETP.GE.AND P0, PT, R39, c[0x0][0x178], PT ;  /* 0x00005e0027007a0c */ /* 0x000fe20003f06270 */
[----:B------:R-:W-:Y:S01]  /*1bc0*/  FMUL R2, R2, R7 ;  /* 0x0000000702027220 */ /* 0x000fe20000400000 */
[----:B------:R-:W-:Y:S01]  /*1bd0*/  FMUL R9, R38, R9 ;  /* 0x0000000926097220 */ /* 0x000fe20000400000 */
[----:B------:R-:W-:-:S02]  /*1be0*/  F2FP.PACK_AB R10, R10, R19 ;  /* 0x000000130a0a723e */ /* 0x000fc400000000ff */
[----:B------:R-:W-:Y:S02]  /*1bf0*/  F2FP.PACK_AB R3, R6, R3 ;  /* 0x000000030603723e */ /* 0x000fe400000000ff */
[----:B------:R-:W-:Y:S02]  /*1c00*/  PRMT R0, R0, 0x7632, R0 ;  /* 0x0000763200007816 */ /* 0x000fe40000000000 */
[----:B------:R-:W-:Y:S02]  /*1c10*/  F2FP.PACK_AB R2, R9, R2 ;  /* 0x000000020902723e */ /* 0x000fe400000000ff */
[----:B------:R-:W-:Y:S02]  /*1c20*/  PRMT R6, R10, 0x7632, R6 ;  /* 0x000076320a067816 */ /* 0x000fe40000000006 */
[----:B------:R-:W-:Y:S01]  /*1c30*/  PRMT R7, R3, 0x7632, R7 ;  /* 0x0000763203077816 */ /* 0x000fe20000000007 */
[----:B------:R0:W-:Y:S04]  /*1c40*/  @!P0 STG.E.U16 [R4.64+0x802], R0 ;  /* 0x0008020004008986 */ /* 0x0001e8000c101504 */
[----:B------:R0:W-:Y:S04]  /*1c50*/  @!P1 STG.E.U16 [R4.64+0x804], R10 ;  /* 0x0008040a04009986 */ /* 0x0001e8000c101504 */
[----:B------:R0:W-:Y:S04]  /*1c60*/  @!P2 STG.E.U16 [R4.64+0x806], R6 ;  /* 0x000806060400a986 */ /* 0x0001e8000c101504 */
[----:B------:R0:W-:Y:S04]  /*1c70*/  @!P3 STG.E.U16 [R4.64+0x808], R3 ;  /* 0x000808030400b986 */ /* 0x0001e8000c101504 */
[----:B------:R0:W-:Y:S04]  /*1c80*/  @!P4 STG.E.U16 [R4.64+0x80a], R7 ;  /* 0x00080a070400c986 */ /* 0x0001e8000c101504 */
[----:B------:R0:W-:Y:S01]  /*1c90*/  @!P5 STG.E.U16 [R4.64+0x80c], R2 ;  /* 0x00080c020400d986 */ /* 0x0001e2000c101504 */
[----:B------:R-:W-:Y:S05]  /*1ca0*/  @P6 EXIT ;  /* 0x000000000000694d */ /* 0x000fea0003800000 */
[----:B0-----:R-:W-:-:S05]  /*1cb0*/  PRMT R2, R2, 0x7632, R2 ;  /* 0x0000763202027816 */ /* 0x001fca0000000002 */
[----:B------:R-:W-:Y:S01]  /*1cc0*/  STG.E.U16 [R4.64+0x80e], R2 ;  /* 0x00080e0204007986 */ /* 0x000fe2000c101504 */
[----:B------:R-:W-:Y:S05]  /*1cd0*/  EXIT ;  /* 0x000000000000794d */ /* 0x000fea0003800000 */
.L_x_0:
[----:B------:R-:W-:-:S00]  /*1ce0*/  BRA `(.L_x_0) ;  /* 0xfffffff000007947 */ /* 0x000fc0000383ffff */
[----:B------:R-:W-:-:S00]  /*1cf0*/  NOP ;  /* 0x0000000000007918 */ /* 0x000fc00000000000 */
        /* <DEDUP_REMOVED lines=8> */
.L_x_1:
